	.headerflags	@"EF_CUDA_TEXMODE_UNIFIED EF_CUDA_64BIT_ADDRESS EF_CUDA_ACCELERATORS EF_CUDA_SM90 EF_CUDA_VIRTUAL_SM(EF_CUDA_SM90)"
	.elftype	@"ET_EXEC"


//--------------------- .nv.info                  --------------------------
	.section	.nv.info,"",@"SHT_CUDA_INFO"
	.align	4


	//----- nvinfo : EIATTR_REGCOUNT
	.align		4
        /*0000*/ 	.byte	0x04, 0x2f
        /*0002*/ 	.short	(.L_3 - .L_2)
	.align		4
.L_2:
        /*0004*/ 	.word	index@(triton_poi_fused__native_batch_norm_legit_no_training_relu_threshold_backward_12)
        /*0008*/ 	.word	0x00000020


	//----- nvinfo : EIATTR_MIN_STACK_SIZE
	.align		4
.L_3:
        /*000c*/ 	.byte	0x04, 0x12
        /*000e*/ 	.short	(.L_5 - .L_4)
	.align		4
.L_4:
        /*0010*/ 	.word	index@(triton_poi_fused__native_batch_norm_legit_no_training_relu_threshold_backward_12)
        /*0014*/ 	.word	0x00000000


	//----- nvinfo : EIATTR_FRAME_SIZE
	.align		4
.L_5:
        /*0018*/ 	.byte	0x04, 0x11
        /*001a*/ 	.short	(.L_7 - .L_6)
	.align		4
.L_6:
        /*001c*/ 	.word	index@(triton_poi_fused__native_batch_norm_legit_no_training_relu_threshold_backward_12)
        /*0020*/ 	.word	0x00000000


	//----- nvinfo : EIATTR_MIN_STACK_SIZE
	.align		4
.L_7:
        /*0024*/ 	.byte	0x04, 0x12
        /*0026*/ 	.short	(.L_9 - .L_8)
	.align		4
.L_8:
        /*0028*/ 	.word	index@(triton_poi_fused__native_batch_norm_legit_no_training_relu_threshold_backward_12)
        /*002c*/ 	.word	0x00000000
.L_9:


//--------------------- .nv.info.triton_poi_fused__native_batch_norm_legit_no_training_relu_threshold_backward_12 --------------------------
	.section	.nv.info.triton_poi_fused__native_batch_norm_legit_no_training_relu_threshold_backward_12,"",@"SHT_CUDA_INFO"
	.sectionflags	@""
	.align	4


	//----- nvinfo : EIATTR_CUDA_API_VERSION
	.align		4
        /*0000*/ 	.byte	0x04, 0x37
        /*0002*/ 	.short	(.L_11 - .L_10)
.L_10:
        /*0004*/ 	.word	0x0000007c


	//----- nvinfo : EIATTR_KPARAM_INFO
	.align		4
.L_11:
        /*0008*/ 	.byte	0x04, 0x17
        /*000a*/ 	.short	(.L_13 - .L_12)
.L_12:
        /*000c*/ 	.word	0x00000000
        /*0010*/ 	.short	0x0008
        /*0012*/ 	.short	0x003c
        /*0014*/ 	.byte	0x00, 0xf0, 0x11, 0x00


	//----- nvinfo : EIATTR_KPARAM_INFO
	.align		4
.L_13:
        /*0018*/ 	.byte	0x04, 0x17
        /*001a*/ 	.short	(.L_15 - .L_14)
.L_14:
        /*001c*/ 	.word	0x00000000
        /*0020*/ 	.short	0x0007
        /*0022*/ 	.short	0x0038
        /*0024*/ 	.byte	0x00, 0xf0, 0x11, 0x00


	//----- nvinfo : EIATTR_KPARAM_INFO
	.align		4
.L_15:
        /*0028*/ 	.byte	0x04, 0x17
        /*002a*/ 	.short	(.L_17 - .L_16)
.L_16:
        /*002c*/ 	.word	0x00000000
        /*0030*/ 	.short	0x0006
        /*0032*/ 	.short	0x0030
        /*0034*/ 	.byte	0x00, 0xf4, 0x21, 0x00


	//----- nvinfo : EIATTR_KPARAM_INFO
	.align		4
.L_17:
        /*0038*/ 	.byte	0x04, 0x17
        /*003a*/ 	.short	(.L_19 - .L_18)
.L_18:
        /*003c*/ 	.word	0x00000000
        /*0040*/ 	.short	0x0005
        /*0042*/ 	.short	0x0028
        /*0044*/ 	.byte	0x00, 0xf4, 0x21, 0x00


	//----- nvinfo : EIATTR_KPARAM_INFO
	.align		4
.L_19:
        /*0048*/ 	.byte	0x04, 0x17
        /*004a*/ 	.short	(.L_21 - .L_20)
.L_20:
        /*004c*/ 	.word	0x00000000
        /*0050*/ 	.short	0x0004
        /*0052*/ 	.short	0x0020
        /*0054*/ 	.byte	0x00, 0xf4, 0x21, 0x00


	//----- nvinfo : EIATTR_KPARAM_INFO
	.align		4
.L_21:
        /*0058*/ 	.byte	0x04, 0x17
        /*005a*/ 	.short	(.L_23 - .L_22)
.L_22:
        /*005c*/ 	.word	0x00000000
        /*0060*/ 	.short	0x0003
        /*0062*/ 	.short	0x0018
        /*0064*/ 	.byte	0x00, 0xf4, 0x21, 0x00


	//----- nvinfo : EIATTR_KPARAM_INFO
	.align		4
.L_23:
        /*0068*/ 	.byte	0x04, 0x17
        /*006a*/ 	.short	(.L_25 - .L_24)
.L_24:
        /*006c*/ 	.word	0x00000000
        /*0070*/ 	.short	0x0002
        /*0072*/ 	.short	0x0010
        /*0074*/ 	.byte	0x00, 0xf4, 0x21, 0x00


	//----- nvinfo : EIATTR_KPARAM_INFO
	.align		4
.L_25:
        /*0078*/ 	.byte	0x04, 0x17
        /*007a*/ 	.short	(.L_27 - .L_26)
.L_26:
        /*007c*/ 	.word	0x00000000
        /*0080*/ 	.short	0x0001
        /*0082*/ 	.short	0x0008
        /*0084*/ 	.byte	0x00, 0xf4, 0x21, 0x00


	//----- nvinfo : EIATTR_KPARAM_INFO
	.align		4
.L_27:
        /*0088*/ 	.byte	0x04, 0x17
        /*008a*/ 	.short	(.L_29 - .L_28)
.L_28:
        /*008c*/ 	.word	0x00000000
        /*0090*/ 	.short	0x0000
        /*0092*/ 	.short	0x0000
        /*0094*/ 	.byte	0x00, 0xf4, 0x21, 0x00


	//----- nvinfo : EIATTR_SPARSE_MMA_MASK
	.align		4
.L_29:
        /*0098*/ 	.byte	0x03, 0x50
        /*009a*/ 	.short	0x0000


	//----- nvinfo : EIATTR_MAXREG_COUNT
	.align		4
        /*009c*/ 	.byte	0x03, 0x1b
        /*009e*/ 	.short	0x00ff


	//----- nvinfo : EIATTR_EXIT_INSTR_OFFSETS
	.align		4
        /*00a0*/ 	.byte	0x04, 0x1c
        /*00a2*/ 	.short	(.L_31 - .L_30)


	//   ....[0]....
.L_30:
        /*00a4*/ 	.word	0x00001900


	//   ....[1]....
        /*00a8*/ 	.word	0x00001920


	//----- nvinfo : EIATTR_REQNTID
	.align		4
.L_31:
        /*00ac*/ 	.byte	0x04, 0x10
        /*00ae*/ 	.short	(.L_33 - .L_32)
.L_32:
        /*00b0*/ 	.word	0x00000100
        /*00b4*/ 	.word	0x00000001
        /*00b8*/ 	.word	0x00000001


	//----- nvinfo : EIATTR_CBANK_PARAM_SIZE
	.align		4
.L_33:
        /*00bc*/ 	.byte	0x03, 0x19
        /*00be*/ 	.short	0x0040


	//----- nvinfo : EIATTR_PARAM_CBANK
	.align		4
        /*00c0*/ 	.byte	0x04, 0x0a
        /*00c2*/ 	.short	(.L_35 - .L_34)
	.align		4
.L_34:
        /*00c4*/ 	.word	index@(.nv.constant0.triton_poi_fused__native_batch_norm_legit_no_training_relu_threshold_backward_12)
        /*00c8*/ 	.short	0x0210
        /*00ca*/ 	.short	0x0040


	//----- nvinfo : EIATTR_SW_WAR
	.align		4
.L_35:
        /*00cc*/ 	.byte	0x04, 0x36
        /*00ce*/ 	.short	(.L_37 - .L_36)
.L_36:
        /*00d0*/ 	.word	0x00000008
.L_37:


//--------------------- .nv.callgraph             --------------------------
	.section	.nv.callgraph,"",@"SHT_CUDA_CALLGRAPH"
	.align	4
	.sectionentsize	8
	.align		4
        /*0000*/ 	.word	0x00000000
	.align		4
        /*0004*/ 	.word	0xffffffff
	.align		4
        /*0008*/ 	.word	0x00000000
	.align		4
        /*000c*/ 	.word	0xfffffffe
	.align		4
        /*0010*/ 	.word	0x00000000
	.align		4
        /*0014*/ 	.word	0xfffffffd
	.align		4
        /*0018*/ 	.word	0x00000000
	.align		4
        /*001c*/ 	.word	0xfffffffc


//--------------------- .nv.constant4             --------------------------
	.section	.nv.constant4,"a",@progbits
	.align	8
	.align		8
.nv.constant4:
        /*0000*/ 	.dword	_$_str
	.align		8
        /*0008*/ 	.dword	_$_str_$_2


//--------------------- .text.triton_poi_fused__native_batch_norm_legit_no_training_relu_threshold_backward_12 --------------------------
	.section	.text.triton_poi_fused__native_batch_norm_legit_no_training_relu_threshold_backward_12,"ax",@progbits
	.sectionflags	@"SHF_BARRIERS=1"
	.align	128
        .global         triton_poi_fused__native_batch_norm_legit_no_training_relu_threshold_backward_12
        .type           triton_poi_fused__native_batch_norm_legit_no_training_relu_threshold_backward_12,@function
        .size           triton_poi_fused__native_batch_norm_legit_no_training_relu_threshold_backward_12,(.L_x_1 - triton_poi_fused__native_batch_norm_legit_no_training_relu_threshold_backward_12)
        .other          triton_poi_fused__native_batch_norm_legit_no_training_relu_threshold_backward_12,@"STO_CUDA_ENTRY STV_DEFAULT"
triton_poi_fused__native_batch_norm_legit_no_training_relu_threshold_backward_12:
.text.triton_poi_fused__native_batch_norm_legit_no_training_relu_threshold_backward_12:
[----:B------:R-:W0:Y:S01]  /*0000*/  LDC R1, c[0x0][0x28] ;  /* 0x00000a00ff017b82 */ /* 0x000e220000000800 */
[----:B------:R-:W1:Y:S07]  /*0010*/  S2R R20, SR_TID.X ;  /* 0x0000000000147919 */ /* 0x000e6e0000002100 */
[----:B------:R-:W2:Y:S01]  /*0020*/  LDC.64 R26, c[0x0][0x210] ;  /* 0x00008400ff1a7b82 */ /* 0x000ea20000000a00 */
[----:B------:R-:W-:Y:S01]  /*0030*/  ULDC.64 UR6, c[0x0][0x208] ;  /* 0x0000820000067ab9 */ /* 0x000fe20000000a00 */
[----:B------:R-:W3:Y:S01]  /*0040*/  S2R R3, SR_CTAID.Y ;  /* 0x0000000000037919 */ /* 0x000ee20000002600 */
[----:B------:R-:W4:Y:S01]  /*0050*/  S2R R22, SR_CTAID.X ;  /* 0x0000000000167919 */ /* 0x000f220000002500 */
[----:B-1----:R-:W-:Y:S01]  /*0060*/  IMAD.SHL.U32 R2, R20, 0x10, RZ ;  /* 0x0000001014027824 */ /* 0x002fe200078e00ff */
[----:B------:R-:W-:-:S02]  /*0070*/  SHF.R.U32.HI R4, RZ, 0x4, R20 ;  /* 0x00000004ff047819 */ /* 0x000fc40000011614 */
[--C-:B---3--:R-:W-:Y:S02]  /*0080*/  SHF.R.S32.HI R21, RZ, 0x17, R3.reuse ;  /* 0x00000017ff157819 */ /* 0x108fe40000011403 */
[----:B------:R-:W-:Y:S01]  /*0090*/  LOP3.LUT R0, R2, 0xf0, RZ, 0xc0, !PT ;  /* 0x000000f002007812 */ /* 0x000fe200078ec0ff */
[----:B----4-:R-:W-:Y:S01]  /*00a0*/  IMAD.SHL.U32 R22, R22, 0x10, RZ ;  /* 0x0000001016167824 */ /* 0x010fe200078e00ff */
[----:B------:R-:W-:Y:S02]  /*00b0*/  SGXT R21, R21, 0x1 ;  /* 0x000000011515781a */ /* 0x000fe40000000200 */
[----:B------:R-:W-:-:S04]  /*00c0*/  PRMT R0, R0, 0x6540, R3 ;  /* 0x0000654000007816 */ /* 0x000fc80000000003 */
[----:B------:R-:W-:Y:S02]  /*00d0*/  SHF.R.S32.HI R5, RZ, 0x1f, R0 ;  /* 0x0000001fff057819 */ /* 0x000fe40000011400 */
[----:B------:R-:W-:Y:S02]  /*00e0*/  LOP3.LUT R6, R0, 0x8, RZ, 0xfc, !PT ;  /* 0x0000000800067812 */ /* 0x000fe400078efcff */
[----:B------:R-:W-:Y:S02]  /*00f0*/  LEA.HI R7, R5, R0, RZ, 0x7 ;  /* 0x0000000005077211 */ /* 0x000fe400078f38ff */
[----:B------:R-:W-:Y:S02]  /*0100*/  SGXT.U32 R5, R4, 0x4 ;  /* 0x000000040405781a */ /* 0x000fe40000000000 */
[----:B------:R-:W-:Y:S01]  /*0110*/  LOP3.LUT R8, R0, 0xc, RZ, 0xfc, !PT ;  /* 0x0000000c00087812 */ /* 0x000fe200078efcff */
[----:B------:R-:W-:Y:S01]  /*0120*/  IMAD.SHL.U32 R4, R7, 0x100, RZ ;  /* 0x0000010007047824 */ /* 0x000fe200078e00ff */
[----:B------:R-:W-:-:S02]  /*0130*/  LOP3.LUT R5, R22, R5, RZ, 0xfc, !PT ;  /* 0x0000000516057212 */ /* 0x000fc400078efcff */
[----:B------:R-:W-:Y:S02]  /*0140*/  LEA.HI R9, R21, R6, RZ, 0x7 ;  /* 0x0000000615097211 */ /* 0x000fe400078f38ff */
[----:B------:R-:W-:Y:S02]  /*0150*/  LOP3.LUT R4, R4, 0xffff8000, RZ, 0xc0, !PT ;  /* 0xffff800004047812 */ /* 0x000fe400078ec0ff */
[----:B------:R-:W-:Y:S02]  /*0160*/  ISETP.GE.AND P0, PT, R5, 0x100, PT ;  /* 0x000001000500780c */ /* 0x000fe40003f06270 */
[----:B------:R-:W-:Y:S01]  /*0170*/  LEA.HI R10, R21, R8, RZ, 0x7 ;  /* 0x00000008150a7211 */ /* 0x000fe200078f38ff */
[----:B------:R-:W-:Y:S01]  /*0180*/  IMAD R12, R5, 0x80, R4 ;  /* 0x00000080050c7824 */ /* 0x000fe200078e0204 */
[C---:B------:R-:W-:Y:S02]  /*0190*/  LOP3.LUT R4, R0.reuse, 0x4, RZ, 0xfc, !PT ;  /* 0x0000000400047812 */ /* 0x040fe400078efcff */
[----:B------:R-:W-:-:S02]  /*01a0*/  ISETP.LT.AND P0, PT, R0, 0x200, !P0 ;  /* 0x000002000000780c */ /* 0x000fc40004701270 */
[-C--:B------:R-:W-:Y:S02]  /*01b0*/  LEA.HI R5, R21, R4.reuse, RZ, 0x7 ;  /* 0x0000000415057211 */ /* 0x080fe400078f38ff */
[----:B------:R-:W-:Y:S02]  /*01c0*/  LOP3.LUT R9, R9, 0xffffff80, RZ, 0xc0, !PT ;  /* 0xffffff8009097812 */ /* 0x000fe400078ec0ff */
[----:B------:R-:W-:Y:S02]  /*01d0*/  LOP3.LUT R5, R5, 0xffffff80, RZ, 0xc0, !PT ;  /* 0xffffff8005057812 */ /* 0x000fe400078ec0ff */
[----:B------:R-:W-:Y:S02]  /*01e0*/  LOP3.LUT R11, R10, 0xffffff80, RZ, 0xc0, !PT ;  /* 0xffffff800a0b7812 */ /* 0x000fe400078ec0ff */
[----:B------:R-:W-:Y:S02]  /*01f0*/  LOP3.LUT R7, R7, 0xffffff80, RZ, 0xc0, !PT ;  /* 0xffffff8007077812 */ /* 0x000fe400078ec0ff */
[----:B------:R-:W-:-:S02]  /*0200*/  IADD3 R13, R12, R4, -R5 ;  /* 0x000000040c0d7210 */ /* 0x000fc40007ffe805 */
[----:B------:R-:W-:Y:S02]  /*0210*/  CS2R R4, SRZ ;  /* 0x0000000000047805 */ /* 0x000fe4000001ff00 */
[C---:B------:R-:W-:Y:S02]  /*0220*/  IADD3 R25, R12.reuse, R6, -R9 ;  /* 0x000000060c197210 */ /* 0x040fe40007ffe809 */
[C---:B------:R-:W-:Y:S02]  /*0230*/  IADD3 R15, R12.reuse, R8, -R11 ;  /* 0x000000080c0f7210 */ /* 0x040fe40007ffe80b */
[----:B------:R-:W-:Y:S02]  /*0240*/  CS2R R8, SRZ ;  /* 0x0000000000087805 */ /* 0x000fe4000001ff00 */
[----:B------:R-:W-:Y:S02]  /*0250*/  IADD3 R0, R12, R0, -R7 ;  /* 0x000000000c007210 */ /* 0x000fe40007ffe807 */
[----:B------:R-:W-:Y:S01]  /*0260*/  CS2R R10, SRZ ;  /* 0x00000000000a7805 */ /* 0x000fe2000001ff00 */
[----:B--2---:R-:W-:Y:S01]  /*0270*/  IMAD.WIDE R12, R13, 0x4, R26 ;  /* 0x000000040d0c7825 */ /* 0x004fe200078e021a */
[----:B------:R-:W-:-:S02]  /*0280*/  CS2R R6, SRZ ;  /* 0x0000000000067805 */ /* 0x000fc4000001ff00 */
[----:B------:R-:W-:Y:S01]  /*0290*/  CS2R R16, SRZ ;  /* 0x0000000000107805 */ /* 0x000fe2000001ff00 */
[--C-:B------:R-:W-:Y:S01]  /*02a0*/  IMAD.WIDE R28, R0, 0x4, R26.reuse ;  /* 0x00000004001c7825 */ /* 0x100fe200078e021a */
[----:B------:R1:W2:Y:S01]  /*02b0*/  @P0 LDG.E.EL.128 R8, desc[UR6][R12.64] ;  /* 0x000000060c080981 */ /* 0x0002a2000c2e1d00 */
[----:B------:R-:W-:Y:S02]  /*02c0*/  CS2R R18, SRZ ;  /* 0x0000000000127805 */ /* 0x000fe4000001ff00 */
[--C-:B------:R-:W-:Y:S01]  /*02d0*/  IMAD.WIDE R24, R25, 0x4, R26.reuse ;  /* 0x0000000419187825 */ /* 0x100fe200078e021a */
[----:B------:R3:W4:Y:S03]  /*02e0*/  @P0 LDG.E.EL.128 R4, desc[UR6][R28.64] ;  /* 0x000000061c040981 */ /* 0x000726000c2e1d00 */
[----:B------:R-:W-:Y:S01]  /*02f0*/  IMAD.WIDE R26, R15, 0x4, R26 ;  /* 0x000000040f1a7825 */ /* 0x000fe200078e021a */
[----:B------:R-:W-:-:S02]  /*0300*/  CS2R R14, SRZ ;  /* 0x00000000000e7805 */ /* 0x000fc4000001ff00 */
[----:B-1----:R-:W-:Y:S02]  /*0310*/  CS2R R12, SRZ ;  /* 0x00000000000c7805 */ /* 0x002fe4000001ff00 */
[----:B------:R-:W5:Y:S01]  /*0320*/  @P0 LDG.E.EL.128 R16, desc[UR6][R26.64] ;  /* 0x000000061a100981 */ /* 0x000f62000c2e1d00 */
[----:B------:R-:W1:Y:S03]  /*0330*/  S2UR UR5, SR_CgaCtaId ;  /* 0x00000000000579c3 */ /* 0x000e660000008800 */
[----:B------:R3:W5:Y:S01]  /*0340*/  @P0 LDG.E.EL.128 R12, desc[UR6][R24.64] ;  /* 0x00000006180c0981 */ /* 0x000762000c2e1d00 */
[----:B------:R-:W-:Y:S01]  /*0350*/  LOP3.LUT R2, R2, 0xff0, RZ, 0xc0, !PT ;  /* 0x00000ff002027812 */ /* 0x000fe200078ec0ff */
[----:B------:R-:W-:-:S03]  /*0360*/  UMOV UR4, 0x400 ;  /* 0x0000040000047882 */ /* 0x000fc60000000000 */
[----:B---3--:R-:W3:Y:S01]  /*0370*/  LDC.64 R28, c[0x0][0x220] ;  /* 0x00008800ff1c7b82 */ /* 0x008ee20000000a00 */
[----:B------:R-:W-:-:S05]  /*0380*/  LOP3.LUT R25, R20, 0xf0, RZ, 0xc0, !PT ;  /* 0x000000f014197812 */ /* 0x000fca00078ec0ff */
[----:B------:R-:W-:Y:S01]  /*0390*/  IMAD.IADD R2, R2, 0x1, R25 ;  /* 0x0000000102027824 */ /* 0x000fe200078e0219 */
[----:B01----:R-:W-:-:S06]  /*03a0*/  UPRMT UR4, UR5, 0x654, UR4 ;  /* 0x0000065405047896 */ /* 0x003fcc0008000004 */
[----:B------:R-:W-:Y:S02]  /*03b0*/  LEA R26, R2, UR4, 0x2 ;  /* 0x00000004021a7c11 */ /* 0x000fe4000f8e10ff */
[----:B------:R-:W-:-:S04]  /*03c0*/  PRMT R23, R20, 0x6540, R3 ;  /* 0x0000654014177816 */ /* 0x000fc80000000003 */
[----:B------:R-:W-:Y:S02]  /*03d0*/  LEA.HI R21, R21, R23, RZ, 0x7 ;  /* 0x0000001715157211 */ /* 0x000fe400078f38ff */
[----:B------:R-:W-:Y:S02]  /*03e0*/  ISETP.GE.AND P1, PT, R23, 0x200, PT ;  /* 0x000002001700780c */ /* 0x000fe40003f26270 */
[----:B------:R-:W-:-:S05]  /*03f0*/  LOP3.LUT R24, R21, 0xffffff80, RZ, 0xc0, !PT ;  /* 0xffffff8015187812 */ /* 0x000fca00078ec0ff */
[----:B------:R-:W-:Y:S02]  /*0400*/  IMAD.IADD R21, R23, 0x1, -R24 ;  /* 0x0000000117157824 */ /* 0x000fe400078e0a18 */
[----:B------:R-:W-:Y:S02]  /*0410*/  IMAD.MOV.U32 R23, RZ, RZ, RZ ;  /* 0x000000ffff177224 */ /* 0x000fe400078e00ff */
[----:B---3--:R-:W-:-:S04]  /*0420*/  IMAD.WIDE R24, R21, 0x4, R28 ;  /* 0x0000000415187825 */ /* 0x008fc800078e021c */
[----:B------:R-:W-:Y:S01]  /*0430*/  IMAD.MOV.U32 R28, RZ, RZ, RZ ;  /* 0x000000ffff1c7224 */ /* 0x000fe200078e00ff */
[----:B--2---:R-:W-:Y:S04]  /*0440*/  STS.128 [R26+0x10], R8 ;  /* 0x000010081a007388 */ /* 0x004fe80000000c00 */
[----:B----4-:R0:W-:Y:S04]  /*0450*/  STS.128 [R26], R4 ;  /* 0x000000041a007388 */ /* 0x0101e80000000c00 */
[----:B-----5:R-:W-:Y:S04]  /*0460*/  STS.128 [R26+0x30], R16 ;  /* 0x000030101a007388 */ /* 0x020fe80000000c00 */
[----:B------:R1:W-:Y:S01]  /*0470*/  STS.128 [R26+0x20], R12 ;  /* 0x0000200c1a007388 */ /* 0x0003e20000000c00 */
[----:B------:R-:W-:Y:S08]  /*0480*/  BAR.SYNC.DEFER_BLOCKING 0x0 ;  /* 0x0000000000007b1d */ /* 0x000ff00000010000 */
[----:B0-----:R-:W0:Y:S08]  /*0490*/  LDC.64 R6, c[0x0][0x228] ;  /* 0x00008a00ff067b82 */ /* 0x001e300000000a00 */
[----:B-1----:R-:W1:Y:S08]  /*04a0*/  LDC.64 R26, c[0x0][0x218] ;  /* 0x00008600ff1a7b82 */ /* 0x002e700000000a00 */
[----:B------:R-:W2:Y:S01]  /*04b0*/  LDC.64 R4, c[0x0][0x230] ;  /* 0x00008c00ff047b82 */ /* 0x000ea20000000a00 */
[----:B------:R-:W3:Y:S01]  /*04c0*/  @!P1 LDG.E.EL R23, desc[UR6][R24.64] ;  /* 0x0000000618179981 */ /* 0x000ee2000c2e1900 */
[----:B------:R-:W-:-:S02]  /*04d0*/  IMAD.MOV.U32 R10, RZ, RZ, RZ ;  /* 0x000000ffff0a7224 */ /* 0x000fc400078e00ff */
[----:B------:R-:W-:Y:S02]  /*04e0*/  IMAD.MOV.U32 R17, RZ, RZ, RZ ;  /* 0x000000ffff117224 */ /* 0x000fe400078e00ff */
[----:B0-----:R-:W-:-:S05]  /*04f0*/  IMAD.WIDE R6, R21, 0x4, R6 ;  /* 0x0000000415067825 */ /* 0x001fca00078e0206 */
[----:B------:R-:W4:Y:S01]  /*0500*/  @!P1 LDG.E.EL R10, desc[UR6][R6.64] ;  /* 0x00000006060a9981 */ /* 0x000f22000c2e1900 */
[----:B-1----:R-:W-:-:S05]  /*0510*/  IMAD.WIDE R26, R21, 0x4, R26 ;  /* 0x00000004151a7825 */ /* 0x002fca00078e021a */
[----:B------:R0:W5:Y:S01]  /*0520*/  @!P1 LDG.E.EL R28, desc[UR6][R26.64] ;  /* 0x000000061a1c9981 */ /* 0x000162000c2e1900 */
[----:B--2---:R-:W-:-:S05]  /*0530*/  IMAD.WIDE R8, R21, 0x4, R4 ;  /* 0x0000000415087825 */ /* 0x004fca00078e0204 */
[----:B------:R1:W4:Y:S01]  /*0540*/  @!P1 LDG.E.EL R17, desc[UR6][R8.64] ;  /* 0x0000000608119981 */ /* 0x000322000c2e1900 */
[----:B------:R-:W-:-:S04]  /*0550*/  LOP3.LUT R4, R20, 0xff, RZ, 0xc0, !PT ;  /* 0x000000ff14047812 */ /* 0x000fc800078ec0ff */
[----:B------:R-:W-:-:S05]  /*0560*/  LEA R12, R4, UR4, 0x2 ;  /* 0x00000004040c7c11 */ /* 0x000fca000f8e10ff */
[----:B------:R-:W5:Y:S04]  /*0570*/  LDS R13, [R12+0x3fc0] ;  /* 0x003fc0000c0d7984 */ /* 0x000f680000000800 */
[----:B------:R-:W2:Y:S04]  /*0580*/  LDS R21, [R12+0x880] ;  /* 0x000880000c157984 */ /* 0x000ea80000000800 */
[----:B0-----:R-:W0:Y:S04]  /*0590*/  LDS R26, [R12+0x1540] ;  /* 0x001540000c1a7984 */ /* 0x001e280000000800 */
[----:B------:R-:W0:Y:S04]  /*05a0*/  LDS R29, [R12+0x3740] ;  /* 0x003740000c1d7984 */ /* 0x000e280000000800 */
[----:B------:R-:W-:Y:S04]  /*05b0*/  LDS R24, [R12] ;  /* 0x000000000c187984 */ /* 0x000fe80000000800 */
[----:B------:R-:W-:Y:S04]  /*05c0*/  LDS R18, [R12+0x1100] ;  /* 0x001100000c127984 */ /* 0x000fe80000000800 */
[----:B------:R-:W-:Y:S04]  /*05d0*/  LDS R19, [R12+0x2200] ;  /* 0x002200000c137984 */ /* 0x000fe80000000800 */
[----:B------:R-:W-:Y:S04]  /*05e0*/  LDS R4, [R12+0x3300] ;  /* 0x003300000c047984 */ /* 0x000fe80000000800 */
[----:B------:R-:W-:Y:S04]  /*05f0*/  LDS R5, [R12+0x3b80] ;  /* 0x003b80000c057984 */ /* 0x000fe80000000800 */
[----:B------:R-:W-:Y:S04]  /*0600*/  LDS R27, [R12+0x440] ;  /* 0x000440000c1b7984 */ /* 0x000fe80000000800 */
[----:B------:R-:W-:Y:S04]  /*0610*/  LDS R15, [R12+0xcc0] ;  /* 0x000cc0000c0f7984 */ /* 0x000fe80000000800 */
[----:B------:R-:W-:Y:S04]  /*0620*/  LDS R25, [R12+0x1980] ;  /* 0x001980000c197984 */ /* 0x000fe80000000800 */
[----:B------:R-:W-:Y:S04]  /*0630*/  LDS R11, [R12+0x1dc0] ;  /* 0x001dc0000c0b7984 */ /* 0x000fe80000000800 */
[----:B-1----:R-:W-:Y:S04]  /*0640*/  LDS R9, [R12+0x2a80] ;  /* 0x002a80000c097984 */ /* 0x002fe80000000800 */
[----:B------:R-:W-:Y:S01]  /*0650*/  LDS R7, [R12+0x2ec0] ;  /* 0x002ec0000c077984 */ /* 0x000fe20000000800 */
[----:B------:R-:W-:Y:S01]  /*0660*/  IMAD.MOV.U32 R6, RZ, RZ, 0x3e800000 ;  /* 0x3e800000ff067424 */ /* 0x000fe200078e00ff */
[----:B------:R-:W1:Y:S01]  /*0670*/  S2UR UR4, SR_CgaCtaId ;  /* 0x00000000000479c3 */ /* 0x000e620000008800 */
[----:B------:R-:W0:Y:S01]  /*0680*/  S2R R8, SR_TID.X ;  /* 0x0000000000087919 */ /* 0x000e220000002100 */
[----:B------:R-:W-:-:S02]  /*0690*/  UMOV UR5, 0x400 ;  /* 0x0000040000057882 */ /* 0x000fc40000000000 */
[----:B-1----:R-:W-:Y:S01]  /*06a0*/  UPRMT UR4, UR4, 0x654, UR5 ;  /* 0x0000065404047896 */ /* 0x002fe20008000005 */
[----:B0-----:R-:W-:Y:S02]  /*06b0*/  IMAD.SHL.U32 R8, R8, 0x4, RZ ;  /* 0x0000000408087824 */ /* 0x001fe400078e00ff */
[----:B---3--:R-:W-:-:S04]  /*06c0*/  FADD R23, R23, 9.9999997473787516356e-06 ;  /* 0x3727c5ac17177421 */ /* 0x008fc80000000000 */
[----:B------:R0:W1:Y:S02]  /*06d0*/  MUFU.SQRT R16, R23 ;  /* 0x0000001700107308 */ /* 0x0000640000002000 */
[----:B0-----:R-:W0:Y:S01]  /*06e0*/  LDS R23, [R12+0x2640] ;  /* 0x002640000c177984 */ /* 0x001e220000000800 */
[C---:B-1----:R-:W-:Y:S02]  /*06f0*/  FSETP.GT.AND P1, PT, R16.reuse, 8.50705917302346158658e+37, PT ;  /* 0x7e8000001000780b */ /* 0x042fe40003f24000 */
[----:B------:R-:W-:-:S11]  /*0700*/  FSETP.GEU.AND P2, PT, R16, 1.175494350822287508e-38, PT ;  /* 0x008000001000780b */ /* 0x000fd60003f4e000 */
[----:B------:R-:W-:-:S04]  /*0710*/  @P1 FMUL R16, R16, 0.25 ;  /* 0x3e80000010101820 */ /* 0x000fc80000400000 */
[----:B------:R-:W-:-:S04]  /*0720*/  @!P2 FMUL R16, R16, 16777216 ;  /* 0x4b8000001010a820 */ /* 0x000fc80000400000 */
[----:B------:R-:W1:Y:S01]  /*0730*/  MUFU.RCP R14, R16 ;  /* 0x00000010000e7308 */ /* 0x000e620000001000 */
[----:B------:R-:W-:Y:S01]  /*0740*/  FSEL R6, R6, 1, P1 ;  /* 0x3f80000006067808 */ /* 0x000fe20000800000 */
[----:B-----5:R-:W-:-:S04]  /*0750*/  FADD R13, R13, -R28 ;  /* 0x8000001c0d0d7221 */ /* 0x020fc80000000000 */
[----:B------:R-:W-:Y:S01]  /*0760*/  @!P2 FMUL R6, R6, 16777216 ;  /* 0x4b8000000606a820 */ /* 0x000fe20000400000 */
[--C-:B--2---:R-:W-:Y:S01]  /*0770*/  FADD R21, R21, -R28.reuse ;  /* 0x8000001c15157221 */ /* 0x104fe20000000000 */
[--C-:B------:R-:W-:Y:S01]  /*0780*/  FADD R26, R26, -R28.reuse ;  /* 0x8000001c1a1a7221 */ /* 0x100fe20000000000 */
[--C-:B------:R-:W-:Y:S01]  /*0790*/  FADD R29, R29, -R28.reuse ;  /* 0x8000001c1d1d7221 */ /* 0x100fe20000000000 */
[----:B-1----:R-:W-:Y:S01]  /*07a0*/  FMUL R14, R14, R6 ;  /* 0x000000060e0e7220 */ /* 0x002fe20000400000 */
[----:B0-----:R-:W-:-:S03]  /*07b0*/  FADD R23, R23, -R28 ;  /* 0x8000001c17177221 */ /* 0x001fc60000000000 */
[C---:B------:R-:W-:Y:S01]  /*07c0*/  FMUL R13, R14.reuse, R13 ;  /* 0x0000000d0e0d7220 */ /* 0x040fe20000400000 */
[----:B------:R-:W-:Y:S01]  /*07d0*/  FMUL R21, R14, R21 ;  /* 0x000000150e157220 */ /* 0x000fe20000400000 */
[--C-:B------:R-:W-:Y:S01]  /*07e0*/  FADD R24, R24, -R28.reuse ;  /* 0x8000001c18187221 */ /* 0x100fe20000000000 */
        /* <DEDUP_REMOVED lines=9> */
[-CC-:B----4-:R-:W-:Y:S01]  /*0880*/  FFMA R13, R13, R10.reuse, R17.reuse ;  /* 0x0000000a0d0d7223 */ /* 0x190fe20000000011 */
[--C-:B------:R-:W-:Y:S01]  /*0890*/  FFMA R21, R21, R10, R17.reuse ;  /* 0x0000000a15157223 */ /* 0x100fe20000000011 */
[----:B------:R-:W-:Y:S01]  /*08a0*/  FADD R7, R7, -R28 ;  /* 0x8000001c07077221 */ /* 0x000fe20000000000 */
[C---:B------:R-:W-:Y:S01]  /*08b0*/  FMUL R26, R14.reuse, R26 ;  /* 0x0000001a0e1a7220 */ /* 0x040fe20000400000 */
        /* <DEDUP_REMOVED lines=12> */
[----:B------:R-:W-:Y:S01]  /*0980*/  FMUL R14, R14, R7 ;  /* 0x000000070e0e7220 */ /* 0x000fe20000400000 */
[-CC-:B------:R-:W-:Y:S01]  /*0990*/  FFMA R26, R26, R10.reuse, R17.reuse ;  /* 0x0000000a1a1a7223 */ /* 0x180fe20000000011 */
[-CC-:B------:R-:W-:Y:S01]  /*09a0*/  FFMA R23, R23, R10.reuse, R17.reuse ;  /* 0x0000000a17177223 */ /* 0x180fe20000000011 */
[----:B------:R-:W-:Y:S01]  /*09b0*/  FFMA R6, R6, R10, R17 ;  /* 0x0000000a06067223 */ /* 0x000fe20000000011 */
[----:B------:R-:W-:-:S02]  /*09c0*/  FSETP.GEU.AND P5, PT, R21, RZ, PT ;  /* 0x000000ff1500720b */ /* 0x000fc40003fae000 */
[----:B------:R-:W-:Y:S01]  /*09d0*/  FSETP.GEU.AND P2, PT, R13, RZ, PT ;  /* 0x000000ff0d00720b */ /* 0x000fe20003f4e000 */
[-CC-:B------:R-:W-:Y:S01]  /*09e0*/  FFMA R24, R24, R10.reuse, R17.reuse ;  /* 0x0000000a18187223 */ /* 0x180fe20000000011 */
        /* <DEDUP_REMOVED lines=9> */
[----:B------:R-:W-:Y:S01]  /*0a80*/  FFMA R17, R14, R10, R17 ;  /* 0x0000000a0e117223 */ /* 0x000fe20000000011 */
[----:B------:R-:W-:Y:S01]  /*0a90*/  FSEL R21, R21, RZ, P5 ;  /* 0x000000ff15157208 */ /* 0x000fe20002800000 */
[----:B------:R-:W-:Y:S01]  /*0aa0*/  IMAD.SHL.U32 R10, R20, 0x10, RZ ;  /* 0x00000010140a7824 */ /* 0x000fe200078e00ff */
[----:B------:R-:W-:-:S02]  /*0ab0*/  FSEL R13, R13, RZ, P2 ;  /* 0x000000ff0d0d7208 */ /* 0x000fc40001000000 */
[----:B------:R-:W-:Y:S02]  /*0ac0*/  FSETP.GEU.AND P6, PT, R6, RZ, PT ;  /* 0x000000ff0600720b */ /* 0x000fe40003fce000 */
[C---:B------:R-:W-:Y:S02]  /*0ad0*/  FSETP.GEU.AND P5, PT, R23.reuse, RZ, PT ;  /* 0x000000ff1700720b */ /* 0x040fe40003fae000 */
[----:B------:R-:W-:Y:S02]  /*0ae0*/  FSETP.GEU.AND P2, PT, R26, RZ, PT ;  /* 0x000000ff1a00720b */ /* 0x000fe40003f4e000 */
[----:B------:R-:W-:Y:S02]  /*0af0*/  FSEL R6, R6, RZ, P6 ;  /* 0x000000ff06067208 */ /* 0x000fe40003000000 */
[----:B------:R-:W-:Y:S02]  /*0b00*/  FSEL R23, R23, RZ, P5 ;  /* 0x000000ff17177208 */ /* 0x000fe40002800000 */
[----:B------:R-:W-:-:S02]  /*0b10*/  FSEL R26, R26, RZ, P2 ;  /* 0x000000ff1a1a7208 */ /* 0x000fc40001000000 */
[----:B------:R-:W-:Y:S02]  /*0b20*/  LOP3.LUT R10, R10, 0xff0, RZ, 0xc0, !PT ;  /* 0x00000ff00a0a7812 */ /* 0x000fe400078ec0ff */
[----:B------:R-:W-:Y:S02]  /*0b30*/  FSETP.GEU.AND P3, PT, R18, RZ, PT ;  /* 0x000000ff1200720b */ /* 0x000fe40003f6e000 */
[----:B------:R-:W-:Y:S02]  /*0b40*/  FSETP.GEU.AND P4, PT, R19, RZ, PT ;  /* 0x000000ff1300720b */ /* 0x000fe40003f8e000 */
[----:B------:R-:W-:Y:S02]  /*0b50*/  FSETP.GEU.AND P6, PT, R27, RZ, PT ;  /* 0x000000ff1b00720b */ /* 0x000fe40003fce000 */
[----:B------:R-:W-:Y:S02]  /*0b60*/  FSETP.GEU.AND P5, PT, R5, RZ, PT ;  /* 0x000000ff0500720b */ /* 0x000fe40003fae000 */
[----:B------:R-:W-:-:S02]  /*0b70*/  FSETP.GEU.AND P2, PT, R4, RZ, PT ;  /* 0x000000ff0400720b */ /* 0x000fc40003f4e000 */
[----:B------:R-:W-:Y:S02]  /*0b80*/  LEA.HI R29, R10, UR4, RZ, 0x1e ;  /* 0x000000040a1d7c11 */ /* 0x000fe4000f8ff0ff */
[----:B------:R-:W-:Y:S02]  /*0b90*/  FSEL R27, R27, RZ, P6 ;  /* 0x000000ff1b1b7208 */ /* 0x000fe40003000000 */
[----:B------:R-:W-:Y:S02]  /*0ba0*/  FSEL R5, R5, RZ, P5 ;  /* 0x000000ff05057208 */ /* 0x000fe40002800000 */
[----:B------:R-:W-:Y:S02]  /*0bb0*/  FSEL R4, R4, RZ, P2 ;  /* 0x000000ff04047208 */ /* 0x000fe40001000000 */
[----:B------:R-:W-:Y:S02]  /*0bc0*/  FSEL R19, R19, RZ, P4 ;  /* 0x000000ff13137208 */ /* 0x000fe40002000000 */
[----:B------:R-:W-:-:S02]  /*0bd0*/  FSEL R18, R18, RZ, P3 ;  /* 0x000000ff12127208 */ /* 0x000fc40001800000 */
[----:B------:R-:W-:Y:S02]  /*0be0*/  FSETP.GEU.AND P1, PT, R24, RZ, PT ;  /* 0x000000ff1800720b */ /* 0x000fe40003f2e000 */
[----:B------:R-:W-:Y:S02]  /*0bf0*/  FSETP.GEU.AND P6, PT, R15, RZ, PT ;  /* 0x000000ff0f00720b */ /* 0x000fe40003fce000 */
[----:B------:R-:W-:Y:S02]  /*0c00*/  FSETP.GEU.AND P5, PT, R12, RZ, PT ;  /* 0x000000ff0c00720b */ /* 0x000fe40003fae000 */
[----:B------:R-:W-:Y:S02]  /*0c10*/  FSETP.GEU.AND P2, PT, R7, RZ, PT ;  /* 0x000000ff0700720b */ /* 0x000fe40003f4e000 */
[----:B------:R-:W-:Y:S02]  /*0c20*/  FSETP.GEU.AND P4, PT, R17, RZ, PT ;  /* 0x000000ff1100720b */ /* 0x000fe40003f8e000 */
[----:B------:R-:W-:Y:S01]  /*0c30*/  FSETP.GEU.AND P3, PT, R16, RZ, PT ;  /* 0x000000ff1000720b */ /* 0x000fe20003f6e000 */
[----:B------:R-:W-:Y:S01]  /*0c40*/  IMAD R29, R10, 0x4, R29 ;  /* 0x000000040a1d7824 */ /* 0x000fe200078e021d */
[----:B------:R-:W-:Y:S01]  /*0c50*/  BAR.SYNC.DEFER_BLOCKING 0x0 ;  /* 0x0000000000007b1d */ /* 0x000fe20000010000 */
[----:B------:R-:W-:-:S02]  /*0c60*/  FSEL R24, R24, RZ, P1 ;  /* 0x000000ff18187208 */ /* 0x000fc40000800000 */
[----:B------:R-:W-:Y:S02]  /*0c70*/  FSEL R7, R7, RZ, P2 ;  /* 0x000000ff07077208 */ /* 0x000fe40001000000 */
[----:B------:R-:W-:Y:S02]  /*0c80*/  FSEL R17, R17, RZ, P4 ;  /* 0x000000ff11117208 */ /* 0x000fe40002000000 */
[----:B------:R-:W-:Y:S02]  /*0c90*/  FSEL R12, R12, RZ, P5 ;  /* 0x000000ff0c0c7208 */ /* 0x000fe40002800000 */
[----:B------:R-:W-:Y:S02]  /*0ca0*/  FSEL R16, R16, RZ, P3 ;  /* 0x000000ff10107208 */ /* 0x000fe40001800000 */
[----:B------:R-:W-:Y:S02]  /*0cb0*/  FSEL R15, R15, RZ, P6 ;  /* 0x000000ff0f0f7208 */ /* 0x000fe40003000000 */
[----:B------:R-:W-:Y:S01]  /*0cc0*/  LOP3.LUT R9, R20, 0xfc, RZ, 0xc0, !PT ;  /* 0x000000fc14097812 */ /* 0x000fe200078ec0ff */
[----:B------:R-:W-:Y:S04]  /*0cd0*/  STS [R29+0x28], R7 ;  /* 0x000028071d007388 */ /* 0x000fe80000000800 */
        /* <DEDUP_REMOVED lines=13> */
[----:B------:R0:W-:Y:S04]  /*0db0*/  STS [R29], R24 ;  /* 0x000000181d007388 */ /* 0x0001e80000000800 */
[----:B------:R-:W-:Y:S01]  /*0dc0*/  STS [R29+0x3c], R13 ;  /* 0x00003c0d1d007388 */ /* 0x000fe20000000800 */
[----:B------:R-:W-:Y:S01]  /*0dd0*/  LOP3.LUT R14, R8, 0x3fc, RZ, 0xc0, !PT ;  /* 0x000003fc080e7812 */ /* 0x000fe200078ec0ff */
[----:B------:R-:W-:-:S02]  /*0de0*/  VIADD R11, R9, UR4 ;  /* 0x00000004090b7c36 */ /* 0x000fc40008000000 */
[----:B------:R-:W-:Y:S02]  /*0df0*/  IMAD.SHL.U32 R9, R20, 0x4, RZ ;  /* 0x0000000414097824 */ /* 0x000fe400078e00ff */
[----:B------:R-:W-:Y:S01]  /*0e00*/  IMAD R28, R14, 0x4, R11 ;  /* 0x000000040e1c7824 */ /* 0x000fe200078e020b */
[----:B------:R-:W-:Y:S02]  /*0e10*/  BAR.SYNC.DEFER_BLOCKING 0x0 ;  /* 0x0000000000007b1d */ /* 0x000fe40000010000 */
[----:B------:R-:W-:Y:S02]  /*0e20*/  LOP3.LUT R22, R22, 0xc, R9, 0xf8, !PT ;  /* 0x0000000c16167812 */ /* 0x000fe400078ef809 */
[----:B------:R-:W-:Y:S02]  /*0e30*/  SHF.R.U32.HI R20, RZ, 0x2, R20 ;  /* 0x00000002ff147819 */ /* 0x000fe40000011614 */
[----:B------:R-:W-:Y:S02]  /*0e40*/  FSETP.GTU.AND P2, PT, R24, RZ, PT ;  /* 0x000000ff1800720b */ /* 0x000fe40003f4c000 */
[----:B0-----:R-:W0:Y:S01]  /*0e50*/  LDC.64 R24, c[0x0][0x238] ;  /* 0x00008e00ff187b82 */ /* 0x001e220000000a00 */
[----:B------:R-:W-:Y:S01]  /*0e60*/  SGXT.U32 R20, R20, 0x6 ;  /* 0x000000061414781a */ /* 0x000fe20000000000 */
[----:B------:R-:W-:Y:S04]  /*0e70*/  LDS R8, [R28] ;  /* 0x000000001c087984 */ /* 0x000fe80000000800 */
[----:B------:R-:W-:Y:S04]  /*0e80*/  LDS R9, [R28+0x4] ;  /* 0x000004001c097984 */ /* 0x000fe80000000800 */
[----:B------:R-:W-:Y:S04]  /*0e90*/  LDS R10, [R28+0x8] ;  /* 0x000008001c0a7984 */ /* 0x000fe80000000800 */
[----:B------:R1:W2:Y:S01]  /*0ea0*/  LDS R11, [R28+0xc] ;  /* 0x00000c001c0b7984 */ /* 0x0002a20000000800 */
[----:B------:R-:W-:-:S02]  /*0eb0*/  PRMT R20, R20, 0x6540, R3 ;  /* 0x0000654014147816 */ /* 0x000fc40000000003 */
[----:B------:R-:W-:Y:S02]  /*0ec0*/  LOP3.LUT R3, R14, 0x400, RZ, 0xfc, !PT ;  /* 0x000004000e037812 */ /* 0x000fe400078efcff */
[----:B------:R-:W-:Y:S02]  /*0ed0*/  ISETP.GE.AND P1, PT, R22, 0x100, PT ;  /* 0x000001001600780c */ /* 0x000fe40003f26270 */
[----:B------:R-:W-:Y:S02]  /*0ee0*/  SHF.R.U32.HI R3, RZ, 0x2, R3 ;  /* 0x00000002ff037819 */ /* 0x000fe40000011603 */
[C---:B------:R-:W-:Y:S02]  /*0ef0*/  ISETP.LT.AND P3, PT, R20.reuse, 0x200, !P1 ;  /* 0x000002001400780c */ /* 0x040fe40004f61270 */
[----:B------:R-:W-:Y:S02]  /*0f00*/  LOP3.LUT R3, R3, 0x1fc, RZ, 0xc0, !PT ;  /* 0x000001fc03037812 */ /* 0x000fe400078ec0ff */
[----:B------:R-:W-:Y:S01]  /*0f10*/  FSETP.GTU.AND P6, PT, R27, RZ, PT ;  /* 0x000000ff1b00720b */ /* 0x000fe20003fcc000 */
[----:B------:R-:W-:-:S02]  /*0f20*/  IMAD R27, R20, 0x100, R22 ;  /* 0x00000100141b7824 */ /* 0x000fc400078e0216 */
[----:B------:R-:W-:Y:S01]  /*0f30*/  VIADD R3, R3, UR4 ;  /* 0x0000000403037c36 */ /* 0x000fe20008000000 */
[----:B------:R-:W-:Y:S01]  /*0f40*/  FSETP.GTU.AND P4, PT, R26, RZ, PT ;  /* 0x000000ff1a00720b */ /* 0x000fe20003f8c000 */
[----:B0-----:R-:W-:-:S04]  /*0f50*/  IMAD.WIDE R26, R27, 0x4, R24 ;  /* 0x000000041b1a7825 */ /* 0x001fc800078e0218 */
[----:B-1----:R-:W-:Y:S01]  /*0f60*/  IMAD R28, R14, 0x4, R3 ;  /* 0x000000040e1c7824 */ /* 0x002fe200078e0203 */
[----:B------:R-:W-:Y:S01]  /*0f70*/  FSETP.GTU.AND P5, PT, R23, RZ, PT ;  /* 0x000000ff1700720b */ /* 0x000fe20003fac000 */
[----:B--2---:R0:W-:Y:S01]  /*0f80*/  @P3 STG.E.128 desc[UR6][R26.64], R8 ;  /* 0x000000081a003986 */ /* 0x0041e2000c101d06 */
[----:B------:R-:W-:-:S03]  /*0f90*/  FSETP.GTU.AND P3, PT, R15, RZ, PT ;  /* 0x000000ff0f00720b */ /* 0x000fc60003f6c000 */
[----:B------:R-:W-:Y:S01]  /*0fa0*/  LDS R8, [R28+0x1000] ;  /* 0x001000001c087984 */ /* 0x000fe20000000800 */
[----:B------:R-:W-:-:S03]  /*0fb0*/  SEL R15, RZ, 0x1, P4 ;  /* 0x00000001ff0f7807 */ /* 0x000fc60002000000 */
[----:B------:R-:W-:Y:S01]  /*0fc0*/  LDS R9, [R28+0x1004] ;  /* 0x001004001c097984 */ /* 0x000fe20000000800 */
[----:B------:R-:W-:-:S03]  /*0fd0*/  FSETP.GTU.AND P4, PT, R16, RZ, PT ;  /* 0x000000ff1000720b */ /* 0x000fc60003f8c000 */
[----:B------:R-:W-:Y:S04]  /*0fe0*/  LDS R10, [R28+0x1008] ;  /* 0x001008001c0a7984 */ /* 0x000fe80000000800 */
[----:B------:R-:W1:Y:S01]  /*0ff0*/  LDS R11, [R28+0x100c] ;  /* 0x00100c001c0b7984 */ /* 0x000e620000000800 */
[----:B------:R-:W-:Y:S02]  /*1000*/  SEL R16, RZ, 0x1, P5 ;  /* 0x00000001ff107807 */ /* 0x000fe40002800000 */
[----:B------:R-:W-:Y:S02]  /*1010*/  FSETP.GTU.AND P5, PT, R17, RZ, PT ;  /* 0x000000ff1100720b */ /* 0x000fe40003fac000 */
[----:B------:R-:W-:Y:S02]  /*1020*/  SEL R17, RZ, 0x1, P3 ;  /* 0x00000001ff117807 */ /* 0x000fe40001800000 */
[----:B------:R-:W-:-:S02]  /*1030*/  FSETP.GTU.AND P3, PT, R18, RZ, PT ;  /* 0x000000ff1200720b */ /* 0x000fc40003f6c000 */
[----:B------:R-:W-:Y:S02]  /*1040*/  SEL R18, RZ, 0x1, P4 ;  /* 0x00000001ff127807 */ /* 0x000fe40002000000 */
[----:B------:R-:W-:Y:S02]  /*1050*/  FSETP.GTU.AND P4, PT, R19, RZ, PT ;  /* 0x000000ff1300720b */ /* 0x000fe40003f8c000 */
[----:B------:R-:W-:Y:S02]  /*1060*/  SEL R19, RZ, 0x1, P5 ;  /* 0x00000001ff137807 */ /* 0x000fe40002800000 */
[----:B------:R-:W-:Y:S02]  /*1070*/  FSETP.GTU.AND P5, PT, R21, RZ, PT ;  /* 0x000000ff1500720b */ /* 0x000fe40003fac000 */
[----:B------:R-:W-:Y:S02]  /*1080*/  LOP3.LUT R21, R20, 0x40, RZ, 0xfc, !PT ;  /* 0x0000004014157812 */ /* 0x000fe400078efcff */
[----:B------:R-:W-:-:S02]  /*1090*/  SEL R3, RZ, 0x1, P6 ;  /* 0x00000001ff037807 */ /* 0x000fc40003000000 */
[C---:B------:R-:W-:Y:S01]  /*10a0*/  ISETP.LT.AND P6, PT, R21.reuse, 0x200, !P1 ;  /* 0x000002001500780c */ /* 0x040fe20004fc1270 */
[----:B0-----:R-:W-:Y:S01]  /*10b0*/  IMAD R27, R21, 0x100, R22 ;  /* 0x00000100151b7824 */ /* 0x001fe200078e0216 */
[C---:B------:R-:W-:Y:S02]  /*10c0*/  LOP3.LUT R21, R20.reuse, 0x80, RZ, 0xfc, !PT ;  /* 0x0000008014157812 */ /* 0x040fe400078efcff */
[----:B------:R-:W-:Y:S02]  /*10d0*/  LOP3.LUT R23, R20, 0xc0, RZ, 0xfc, !PT ;  /* 0x000000c014177812 */ /* 0x000fe400078efcff */
[----:B------:R-:W-:-:S04]  /*10e0*/  LOP3.LUT R20, R14, 0x800, RZ, 0xfc, !PT ;  /* 0x000008000e147812 */ /* 0x000fc800078efcff */
[----:B------:R-:W-:-:S04]  /*10f0*/  SHF.R.U32.HI R20, RZ, 0x2, R20 ;  /* 0x00000002ff147819 */ /* 0x000fc80000011614 */
[----:B------:R-:W-:Y:S01]  /*1100*/  LOP3.LUT R20, R20, 0x2fc, RZ, 0xc0, !PT ;  /* 0x000002fc14147812 */ /* 0x000fe200078ec0ff */
[----:B------:R-:W-:-:S04]  /*1110*/  IMAD.WIDE R26, R27, 0x4, R24 ;  /* 0x000000041b1a7825 */ /* 0x000fc800078e0218 */
[----:B------:R-:W-:-:S04]  /*1120*/  VIADD R29, R20, UR4 ;  /* 0x00000004141d7c36 */ /* 0x000fc80008000000 */
[C---:B------:R-:W-:Y:S01]  /*1130*/  IMAD R29, R14.reuse, 0x4, R29 ;  /* 0x000000040e1d7824 */ /* 0x040fe200078e021d */
[----:B-1----:R0:W-:Y:S04]  /*1140*/  @P6 STG.E.128 desc[UR6][R26.64], R8 ;  /* 0x000000081a006986 */ /* 0x0021e8000c101d06 */
[----:B------:R-:W-:Y:S04]  /*1150*/  LDS R8, [R29+0x2000] ;  /* 0x002000001d087984 */ /* 0x000fe80000000800 */
[----:B------:R-:W-:Y:S04]  /*1160*/  LDS R9, [R29+0x2004] ;  /* 0x002004001d097984 */ /* 0x000fe80000000800 */
[----:B------:R-:W-:Y:S04]  /*1170*/  LDS R10, [R29+0x2008] ;  /* 0x002008001d0a7984 */ /* 0x000fe80000000800 */
[----:B------:R-:W1:Y:S01]  /*1180*/  LDS R11, [R29+0x200c] ;  /* 0x00200c001d0b7984 */ /* 0x000e620000000800 */
[----:B------:R-:W-:-:S04]  /*1190*/  LOP3.LUT R20, R14, 0xc00, RZ, 0xfc, !PT ;  /* 0x00000c000e147812 */ /* 0x000fc800078efcff */
[----:B------:R-:W-:Y:S02]  /*11a0*/  SHF.R.U32.HI R20, RZ, 0x2, R20 ;  /* 0x00000002ff147819 */ /* 0x000fe40000011614 */
[C---:B------:R-:W-:Y:S02]  /*11b0*/  ISETP.LT.AND P6, PT, R21.reuse, 0x200, !P1 ;  /* 0x000002001500780c */ /* 0x040fe40004fc1270 */
[----:B------:R-:W-:Y:S01]  /*11c0*/  LOP3.LUT R20, R20, 0x3fc, RZ, 0xc0, !PT ;  /* 0x000003fc14147812 */ /* 0x000fe200078ec0ff */
[----:B------:R-:W-:-:S04]  /*11d0*/  IMAD R21, R21, 0x100, R22 ;  /* 0x0000010015157824 */ /* 0x000fc800078e0216 */
[----:B0-----:R-:W-:Y:S02]  /*11e0*/  VIADD R27, R20, UR4 ;  /* 0x00000004141b7c36 */ /* 0x001fe40008000000 */
[----:B------:R-:W-:-:S04]  /*11f0*/  IMAD.WIDE R20, R21, 0x4, R24 ;  /* 0x0000000415147825 */ /* 0x000fc800078e0218 */
[----:B------:R-:W-:Y:S01]  /*1200*/  IMAD R27, R14, 0x4, R27 ;  /* 0x000000040e1b7824 */ /* 0x000fe200078e021b */
[----:B-1----:R-:W-:Y:S04]  /*1210*/  @P6 STG.E.128 desc[UR6][R20.64], R8 ;  /* 0x0000000814006986 */ /* 0x002fe8000c101d06 */
[----:B------:R-:W-:Y:S04]  /*1220*/  LDS R8, [R27+0x3000] ;  /* 0x003000001b087984 */ /* 0x000fe80000000800 */
[----:B------:R-:W-:Y:S04]  /*1230*/  LDS R9, [R27+0x3004] ;  /* 0x003004001b097984 */ /* 0x000fe80000000800 */
[----:B------:R-:W-:Y:S04]  /*1240*/  LDS R10, [R27+0x3008] ;  /* 0x003008001b0a7984 */ /* 0x000fe80000000800 */
[----:B------:R-:W0:Y:S01]  /*1250*/  LDS R11, [R27+0x300c] ;  /* 0x00300c001b0b7984 */ /* 0x000e220000000800 */
[C---:B------:R-:W-:Y:S01]  /*1260*/  ISETP.LT.AND P1, PT, R23.reuse, 0x200, !P1 ;  /* 0x000002001700780c */ /* 0x040fe20004f21270 */
[----:B------:R-:W1:Y:S01]  /*1270*/  S2R R14, SR_TID.X ;  /* 0x00000000000e7919 */ /* 0x000e620000002100 */
[----:B------:R-:W-:-:S04]  /*1280*/  IMAD R23, R23, 0x100, R22 ;  /* 0x0000010017177824 */ /* 0x000fc800078e0216 */
[----:B------:R-:W-:Y:S01]  /*1290*/  IMAD.WIDE R24, R23, 0x4, R24 ;  /* 0x0000000417187825 */ /* 0x000fe200078e0218 */
[----:B------:R-:W-:Y:S02]  /*12a0*/  FSETP.GTU.AND P6, PT, R4, RZ, PT ;  /* 0x000000ff0400720b */ /* 0x000fe40003fcc000 */
[----:B------:R-:W-:Y:S02]  /*12b0*/  SEL R4, RZ, 0x1, P2 ;  /* 0x00000001ff047807 */ /* 0x000fe40001000000 */
[----:B------:R-:W-:Y:S02]  /*12c0*/  FSETP.GTU.AND P2, PT, R5, RZ, PT ;  /* 0x000000ff0500720b */ /* 0x000fe40003f4c000 */
[----:B------:R-:W-:Y:S02]  /*12d0*/  SEL R22, RZ, 0x1fffe, P5 ;  /* 0x0001fffeff167807 */ /* 0x000fe40002800000 */
[----:B------:R-:W-:Y:S02]  /*12e0*/  SEL R5, RZ, 0x1, P5 ;  /* 0x00000001ff057807 */ /* 0x000fe40002800000 */
[----:B------:R-:W-:-:S02]  /*12f0*/  FSETP.GTU.AND P5, PT, R12, RZ, PT ;  /* 0x000000ff0c00720b */ /* 0x000fc40003fac000 */
[----:B------:R-:W-:Y:S02]  /*1300*/  SEL R12, RZ, 0x1, P3 ;  /* 0x00000001ff0c7807 */ /* 0x000fe40001800000 */
[----:B------:R-:W-:Y:S02]  /*1310*/  FSETP.GTU.AND P3, PT, R7, RZ, PT ;  /* 0x000000ff0700720b */ /* 0x000fe40003f6c000 */
[----:B------:R-:W-:Y:S01]  /*1320*/  SEL R7, RZ, 0x1fffe, P5 ;  /* 0x0001fffeff077807 */ /* 0x000fe20002800000 */
[----:B0-----:R0:W-:Y:S01]  /*1330*/  @P1 STG.E.128 desc[UR6][R24.64], R8 ;  /* 0x0000000818001986 */ /* 0x0011e2000c101d06 */
[----:B------:R-:W-:Y:S01]  /*1340*/  SEL R20, RZ, 0x1, P5 ;  /* 0x00000001ff147807 */ /* 0x000fe20002800000 */
[----:B------:R-:W-:Y:S01]  /*1350*/  BAR.SYNC.DEFER_BLOCKING 0x0 ;  /* 0x0000000000007b1d */ /* 0x000fe20000010000 */
[----:B------:R-:W-:Y:S02]  /*1360*/  FSETP.GTU.AND P5, PT, R6, RZ, PT ;  /* 0x000000ff0600720b */ /* 0x000fe40003fac000 */
[----:B------:R-:W-:Y:S01]  /*1370*/  SEL R6, RZ, 0x1fffe, P3 ;  /* 0x0001fffeff067807 */ /* 0x000fe20001800000 */
[----:B------:R-:W-:Y:S01]  /*1380*/  IMAD.IADD R17, R17, 0x1, R22 ;  /* 0x0000000111117824 */ /* 0x000fe200078e0216 */
[----:B-1----:R-:W-:Y:S01]  /*1390*/  LOP3.LUT R21, R14, 0xff, RZ, 0xc0, !PT ;  /* 0x000000ff0e157812 */ /* 0x002fe200078ec0ff */
[----:B------:R-:W-:Y:S01]  /*13a0*/  IMAD.IADD R18, R18, 0x1, R7 ;  /* 0x0000000112127824 */ /* 0x000fe200078e0207 */
[----:B------:R-:W-:Y:S01]  /*13b0*/  FSETP.GTU.AND P1, PT, R13, RZ, PT ;  /* 0x000000ff0d00720b */ /* 0x000fe20003f2c000 */
[----:B------:R-:W-:Y:S01]  /*13c0*/  IMAD.IADD R19, R19, 0x1, R6 ;  /* 0x0000000113137824 */ /* 0x000fe200078e0206 */
[----:B------:R-:W-:-:S02]  /*13d0*/  SEL R6, RZ, 0x1, P4 ;  /* 0x00000001ff067807 */ /* 0x000fc40002000000 */
[----:B------:R-:W-:Y:S02]  /*13e0*/  SEL R7, RZ, 0x1, P3 ;  /* 0x00000001ff077807 */ /* 0x000fe40001800000 */
[----:B------:R-:W-:Y:S02]  /*13f0*/  SEL R13, RZ, 0x1, P5 ;  /* 0x00000001ff0d7807 */ /* 0x000fe40002800000 */
[----:B0-----:R-:W-:Y:S02]  /*1400*/  SEL R8, RZ, 0x1, P6 ;  /* 0x00000001ff087807 */ /* 0x001fe40003000000 */
[----:B------:R-:W-:Y:S02]  /*1410*/  LOP3.LUT R9, R17, 0x1, RZ, 0xc0, !PT ;  /* 0x0000000111097812 */ /* 0x000fe400078ec0ff */
[----:B------:R-:W-:Y:S02]  /*1420*/  LOP3.LUT R10, R18, 0x1, RZ, 0xc0, !PT ;  /* 0x00000001120a7812 */ /* 0x000fe400078ec0ff */
[----:B------:R-:W-:Y:S01]  /*1430*/  LOP3.LUT R11, R19, 0x1, RZ, 0xc0, !PT ;  /* 0x00000001130b7812 */ /* 0x000fe200078ec0ff */
[----:B------:R0:W-:Y:S04]  /*1440*/  STS.U8 [R21+UR4+0x110], R3 ;  /* 0x0001100315007988 */ /* 0x0001e80008000004 */
[----:B------:R1:W-:Y:S01]  /*1450*/  STS.U8 [R21+UR4+0x440], R12 ;  /* 0x0004400c15007988 */ /* 0x0003e20008000004 */
[----:B0-----:R-:W-:-:S02]  /*1460*/  SEL R3, RZ, 0x1, P2 ;  /* 0x00000001ff037807 */ /* 0x001fc40001000000 */
[----:B-1----:R-:W-:Y:S01]  /*1470*/  SEL R12, RZ, 0x1, P1 ;  /* 0x00000001ff0c7807 */ /* 0x002fe20000800000 */
[----:B------:R-:W-:Y:S04]  /*1480*/  STS.U8 [R21+UR4], R4 ;  /* 0x0000000415007988 */ /* 0x000fe80008000004 */
[----:B------:R-:W-:Y:S04]  /*1490*/  STS.U8 [R21+UR4+0x220], R5 ;  /* 0x0002200515007988 */ /* 0x000fe80008000004 */
        /* <DEDUP_REMOVED lines=11> */
[----:B------:R-:W-:Y:S01]  /*1550*/  STS.U8 [R21+UR4+0xff0], R12 ;  /* 0x000ff00c15007988 */ /* 0x000fe20008000004 */
[----:B------:R-:W-:Y:S06]  /*1560*/  BAR.SYNC.DEFER_BLOCKING 0x0 ;  /* 0x0000000000007b1d */ /* 0x000fec0000010000 */
[----:B------:R-:W0:Y:S01]  /*1570*/  LDS.128 R4, [R2+UR4] ;  /* 0x0000000402047984 */ /* 0x000e220008000c00 */
[----:B------:R-:W-:Y:S01]  /*1580*/  ULDC.64 UR4, c[0x0][0x240] ;  /* 0x0000900000047ab9 */ /* 0x000fe20000000a00 */
[----:B0-----:R-:W-:-:S02]  /*1590*/  PRMT R13, R4, 0x7772, RZ ;  /* 0x00007772040d7816 */ /* 0x001fc400000000ff */
[----:B------:R-:W-:Y:S02]  /*15a0*/  PRMT R14, R4, 0x7771, RZ ;  /* 0x00007771040e7816 */ /* 0x000fe400000000ff */
[----:B------:R-:W-:Y:S02]  /*15b0*/  PRMT R12, R6, 0x7772, RZ ;  /* 0x00007772060c7816 */ /* 0x000fe400000000ff */
[----:B------:R-:W-:Y:S02]  /*15c0*/  PRMT R3, R14, 0x5410, R13 ;  /* 0x000054100e037816 */ /* 0x000fe4000000000d */
[----:B------:R-:W-:Y:S02]  /*15d0*/  PRMT R13, R6, 0x7771, RZ ;  /* 0x00007771060d7816 */ /* 0x000fe400000000ff */
[C---:B------:R-:W-:Y:S02]  /*15e0*/  PRMT R2, R7.reuse, 0x7772, RZ ;  /* 0x0000777207027816 */ /* 0x040fe400000000ff */
[----:B------:R-:W-:-:S02]  /*15f0*/  PRMT R15, R7, 0x7771, RZ ;  /* 0x00007771070f7816 */ /* 0x000fc400000000ff */
[----:B------:R-:W-:Y:S02]  /*1600*/  PRMT R8, R4, 0x7770, RZ ;  /* 0x0000777004087816 */ /* 0x000fe400000000ff */
[----:B------:R-:W-:Y:S02]  /*1610*/  LOP3.LUT R3, R3, 0x10001, RZ, 0xc0, !PT ;  /* 0x0001000103037812 */ /* 0x000fe400078ec0ff */
[----:B------:R-:W-:Y:S02]  /*1620*/  PRMT R12, R13, 0x5410, R12 ;  /* 0x000054100d0c7816 */ /* 0x000fe4000000000c */
[----:B------:R-:W-:Y:S02]  /*1630*/  PRMT R15, R15, 0x5410, R2 ;  /* 0x000054100f0f7816 */ /* 0x000fe40000000002 */
[----:B------:R-:W-:Y:S02]  /*1640*/  LOP3.LUT R17, R8, 0x1, RZ, 0xc0, !PT ;  /* 0x0000000108117812 */ /* 0x000fe400078ec0ff */
[----:B------:R-:W-:-:S02]  /*1650*/  PRMT R9, R5, 0x7772, RZ ;  /* 0x0000777205097816 */ /* 0x000fc400000000ff */
[----:B------:R-:W-:Y:S02]  /*1660*/  PRMT R10, R5, 0x7771, RZ ;  /* 0x00007771050a7816 */ /* 0x000fe400000000ff */
[----:B------:R-:W-:Y:S02]  /*1670*/  LOP3.LUT R8, R3, 0xffff, RZ, 0xc0, !PT ;  /* 0x0000ffff03087812 */ /* 0x000fe400078ec0ff */
[----:B------:R-:W-:Y:S02]  /*1680*/  PRMT R11, R6, 0x7770, RZ ;  /* 0x00007770060b7816 */ /* 0x000fe400000000ff */
[----:B------:R-:W-:Y:S02]  /*1690*/  PRMT R14, R7, 0x7770, RZ ;  /* 0x00007770070e7816 */ /* 0x000fe400000000ff */
[----:B------:R-:W-:Y:S02]  /*16a0*/  LOP3.LUT R12, R12, 0x10001, RZ, 0xc0, !PT ;  /* 0x000100010c0c7812 */ /* 0x000fe400078ec0ff */
[----:B------:R-:W-:-:S02]  /*16b0*/  LOP3.LUT R15, R15, 0x10001, RZ, 0xc0, !PT ;  /* 0x000100010f0f7812 */ /* 0x000fc400078ec0ff */
[----:B------:R-:W-:Y:S02]  /*16c0*/  PRMT R9, R10, 0x5410, R9 ;  /* 0x000054100a097816 */ /* 0x000fe40000000009 */
[----:B------:R-:W-:Y:S02]  /*16d0*/  PRMT R2, R17, 0x3340, R8 ;  /* 0x0000334011027816 */ /* 0x000fe40000000008 */
[----:B------:R-:W-:Y:S02]  /*16e0*/  LOP3.LUT R11, R11, 0x1, RZ, 0xc0, !PT ;  /* 0x000000010b0b7812 */ /* 0x000fe400078ec0ff */
[----:B------:R-:W-:Y:S02]  /*16f0*/  LOP3.LUT R17, R14, 0x1, RZ, 0xc0, !PT ;  /* 0x000000010e117812 */ /* 0x000fe400078ec0ff */
[----:B------:R-:W-:Y:S02]  /*1700*/  LOP3.LUT R10, R12, 0xffff, RZ, 0xc0, !PT ;  /* 0x0000ffff0c0a7812 */ /* 0x000fe400078ec0ff */
[----:B------:R-:W-:-:S02]  /*1710*/  SHF.R.U32.HI R16, RZ, 0x18, R4 ;  /* 0x00000018ff107819 */ /* 0x000fc40000011604 */
[----:B------:R-:W-:Y:S02]  /*1720*/  LOP3.LUT R14, R15, 0xffff, RZ, 0xc0, !PT ;  /* 0x0000ffff0f0e7812 */ /* 0x000fe400078ec0ff */
[----:B------:R-:W-:Y:S02]  /*1730*/  PRMT R4, R5, 0x7770, RZ ;  /* 0x0000777005047816 */ /* 0x000fe400000000ff */
[----:B------:R-:W-:Y:S02]  /*1740*/  SHF.R.U32.HI R6, RZ, 0x18, R6 ;  /* 0x00000018ff067819 */ /* 0x000fe40000011606 */
[----:B------:R-:W-:Y:S02]  /*1750*/  PRMT R10, R11, 0x3340, R10 ;  /* 0x000033400b0a7816 */ /* 0x000fe4000000000a */
[----:B------:R-:W-:Y:S02]  /*1760*/  PRMT R11, R17, 0x3340, R14 ;  /* 0x00003340110b7816 */ /* 0x000fe4000000000e */
[----:B------:R-:W-:-:S02]  /*1770*/  LOP3.LUT R8, R4, 0x1, RZ, 0xc0, !PT ;  /* 0x0000000104087812 */ /* 0x000fc400078ec0ff */
[----:B------:R-:W-:Y:S02]  /*1780*/  LOP3.LUT R9, R9, 0x10001, RZ, 0xc0, !PT ;  /* 0x0001000109097812 */ /* 0x000fe400078ec0ff */
[----:B------:R-:W-:Y:S02]  /*1790*/  SGXT.U32 R14, R6, 0x1 ;  /* 0x00000001060e781a */ /* 0x000fe40000000000 */
[----:B------:R-:W-:Y:S02]  /*17a0*/  SHF.R.U32.HI R7, RZ, 0x18, R7 ;  /* 0x00000018ff077819 */ /* 0x000fe40000011607 */
[----:B------:R-:W-:Y:S02]  /*17b0*/  SGXT.U32 R13, R16, 0x1 ;  /* 0x00000001100d781a */ /* 0x000fe40000000000 */
[----:B------:R-:W-:Y:S02]  /*17c0*/  PRMT R4, R3, 0x7732, RZ ;  /* 0x0000773203047816 */ /* 0x000fe400000000ff */
[----:B------:R-:W-:-:S02]  /*17d0*/  PRMT R6, R12, 0x7732, RZ ;  /* 0x000077320c067816 */ /* 0x000fc400000000ff */
[----:B------:R-:W-:Y:S02]  /*17e0*/  SHF.R.U32.HI R5, RZ, 0x18, R5 ;  /* 0x00000018ff057819 */ /* 0x000fe40000011605 */
[----:B------:R-:W-:Y:S02]  /*17f0*/  LOP3.LUT R3, R9, 0xffff, RZ, 0xc0, !PT ;  /* 0x0000ffff09037812 */ /* 0x000fe400078ec0ff */
[----:B------:R-:W-:Y:S02]  /*1800*/  PRMT R13, R4, 0x3340, R13 ;  /* 0x00003340040d7816 */ /* 0x000fe4000000000d */
[----:B------:R-:W-:Y:S01]  /*1810*/  SGXT.U32 R12, R7, 0x1 ;  /* 0x00000001070c781a */ /* 0x000fe20000000000 */
[----:B------:R-:W-:Y:S01]  /*1820*/  IMAD.MOV.U32 R7, RZ, RZ, R6 ;  /* 0x000000ffff077224 */ /* 0x000fe200078e0006 */
[----:B------:R-:W-:Y:S02]  /*1830*/  SGXT.U32 R5, R5, 0x1 ;  /* 0x000000010505781a */ /* 0x000fe40000000000 */
[----:B------:R-:W-:-:S02]  /*1840*/  PRMT R4, R9, 0x7732, RZ ;  /* 0x0000773209047816 */ /* 0x000fc400000000ff */
[----:B------:R-:W-:Y:S02]  /*1850*/  PRMT R3, R8, 0x3340, R3 ;  /* 0x0000334008037816 */ /* 0x000fe40000000003 */
[----:B------:R-:W-:Y:S02]  /*1860*/  PRMT R9, R15, 0x7732, RZ ;  /* 0x000077320f097816 */ /* 0x000fe400000000ff */
[----:B------:R-:W-:Y:S02]  /*1870*/  IADD3 R8, P1, R0, UR4, RZ ;  /* 0x0000000400087c10 */ /* 0x000fe4000ff3e0ff */
[----:B------:R-:W-:Y:S02]  /*1880*/  PRMT R6, R4, 0x3340, R5 ;  /* 0x0000334004067816 */ /* 0x000fe40000000005 */
[----:B------:R-:W-:Y:S02]  /*1890*/  PRMT R7, R7, 0x3340, R14 ;  /* 0x0000334007077816 */ /* 0x000fe4000000000e */
[----:B------:R-:W-:-:S02]  /*18a0*/  PRMT R12, R9, 0x3340, R12 ;  /* 0x00003340090c7816 */ /* 0x000fc4000000000c */
[----:B------:R-:W-:Y:S02]  /*18b0*/  LEA.HI.X.SX32 R9, R0, UR5, 0x1, P1 ;  /* 0x0000000500097c11 */ /* 0x000fe400088f0eff */
[----:B------:R-:W-:Y:S02]  /*18c0*/  PRMT R5, R3, 0x5410, R6 ;  /* 0x0000541003057816 */ /* 0x000fe40000000006 */
[----:B------:R-:W-:Y:S02]  /*18d0*/  PRMT R6, R10, 0x5410, R7 ;  /* 0x000054100a067816 */ /* 0x000fe40000000007 */
[----:B------:R-:W-:Y:S02]  /*18e0*/  PRMT R4, R2, 0x5410, R13 ;  /* 0x0000541002047816 */ /* 0x000fe4000000000d */
[----:B------:R-:W-:Y:S01]  /*18f0*/  PRMT R7, R11, 0x5410, R12 ;  /* 0x000054100b077816 */ /* 0x000fe2000000000c */
[----:B------:R-:W-:Y:S06]  /*1900*/  @!P0 EXIT ;  /* 0x000000000000894d */ /* 0x000fec0003800000 */
[----:B------:R-:W-:Y:S01]  /*1910*/  STG.E.128 desc[UR6][R8.64], R4 ;  /* 0x0000000408007986 */ /* 0x000fe2000c101d06 */
[----:B------:R-:W-:Y:S05]  /*1920*/  EXIT ;  /* 0x000000000000794d */ /* 0x000fea0003800000 */
.L_x_0:
[----:B------:R-:W-:-:S00]  /*1930*/  BRA `(.L_x_0) ;  /* 0xfffffffc00fc7947 */ /* 0x000fc0000383ffff */
[----:B------:R-:W-:-:S00]  /*1940*/  NOP ;  /* 0x0000000000007918 */ /* 0x000fc00000000000 */
        /* <DEDUP_REMOVED lines=11> */
.L_x_1:


//--------------------- .nv.global.init           --------------------------
	.section	.nv.global.init,"aw",@progbits
.nv.global.init:
	.type		_$_str,@object
	.size		_$_str,(_$_str_$_2 - _$_str)
_$_str:
        /*0000*/ 	.byte	0x5f, 0x5f, 0x43, 0x55, 0x44, 0x41, 0x5f, 0x46, 0x54, 0x5a, 0x00
	.type		_$_str_$_2,@object
	.size		_$_str_$_2,(.L_1 - _$_str_$_2)
_$_str_$_2:
        /*000b*/ 	.byte	0x5f, 0x5f, 0x43, 0x55, 0x44, 0x41, 0x5f, 0x50, 0x52, 0x45, 0x43, 0x5f, 0x53, 0x51, 0x52, 0x54
        /*001b*/ 	.byte	0x00
.L_1:


//--------------------- .nv.shared.triton_poi_fused__native_batch_norm_legit_no_training_relu_threshold_backward_12 --------------------------
	.section	.nv.shared.triton_poi_fused__native_batch_norm_legit_no_training_relu_threshold_backward_12,"aw",@nobits
	.sectionflags	@""
	.align	16
	.zero		1024


//--------------------- .nv.constant0.triton_poi_fused__native_batch_norm_legit_no_training_relu_threshold_backward_12 --------------------------
	.section	.nv.constant0.triton_poi_fused__native_batch_norm_legit_no_training_relu_threshold_backward_12,"a",@progbits
	.sectionflags	@""
	.align	4
.nv.constant0.triton_poi_fused__native_batch_norm_legit_no_training_relu_threshold_backward_12:
	.zero		592
